	.headerflags	@"EF_CUDA_TEXMODE_UNIFIED EF_CUDA_64BIT_ADDRESS EF_CUDA_ACCELERATORS EF_CUDA_SM90 EF_CUDA_VIRTUAL_SM(EF_CUDA_SM90)"
	.elftype	@"ET_EXEC"


//--------------------- .nv.info                  --------------------------
	.section	.nv.info,"",@"SHT_CUDA_INFO"
	.align	4


	//----- nvinfo : EIATTR_REGCOUNT
	.align		4
        /*0000*/ 	.byte	0x04, 0x2f
        /*0002*/ 	.short	(.L_1 - .L_0)
	.align		4
.L_0:
        /*0004*/ 	.word	index@(triton_poi_fused_convolution_7)
        /*0008*/ 	.word	0x00000028


	//----- nvinfo : EIATTR_MIN_STACK_SIZE
	.align		4
.L_1:
        /*000c*/ 	.byte	0x04, 0x12
        /*000e*/ 	.short	(.L_3 - .L_2)
	.align		4
.L_2:
        /*0010*/ 	.word	index@(triton_poi_fused_convolution_7)
        /*0014*/ 	.word	0x00000000


	//----- nvinfo : EIATTR_FRAME_SIZE
	.align		4
.L_3:
        /*0018*/ 	.byte	0x04, 0x11
        /*001a*/ 	.short	(.L_5 - .L_4)
	.align		4
.L_4:
        /*001c*/ 	.word	index@(triton_poi_fused_convolution_7)
        /*0020*/ 	.word	0x00000000


	//----- nvinfo : EIATTR_MIN_STACK_SIZE
	.align		4
.L_5:
        /*0024*/ 	.byte	0x04, 0x12
        /*0026*/ 	.short	(.L_7 - .L_6)
	.align		4
.L_6:
        /*0028*/ 	.word	index@(triton_poi_fused_convolution_7)
        /*002c*/ 	.word	0x00000000
.L_7:


//--------------------- .nv.info.triton_poi_fused_convolution_7 --------------------------
	.section	.nv.info.triton_poi_fused_convolution_7,"",@"SHT_CUDA_INFO"
	.sectionflags	@""
	.align	4


	//----- nvinfo : EIATTR_CUDA_API_VERSION
	.align		4
        /*0000*/ 	.byte	0x04, 0x37
        /*0002*/ 	.short	(.L_9 - .L_8)
.L_8:
        /*0004*/ 	.word	0x0000007c


	//----- nvinfo : EIATTR_KPARAM_INFO
	.align		4
.L_9:
        /*0008*/ 	.byte	0x04, 0x17
        /*000a*/ 	.short	(.L_11 - .L_10)
.L_10:
        /*000c*/ 	.word	0x00000000
        /*0010*/ 	.short	0x0004
        /*0012*/ 	.short	0x001c
        /*0014*/ 	.byte	0x00, 0xf0, 0x11, 0x00


	//----- nvinfo : EIATTR_KPARAM_INFO
	.align		4
.L_11:
        /*0018*/ 	.byte	0x04, 0x17
        /*001a*/ 	.short	(.L_13 - .L_12)
.L_12:
        /*001c*/ 	.word	0x00000000
        /*0020*/ 	.short	0x0003
        /*0022*/ 	.short	0x0018
        /*0024*/ 	.byte	0x00, 0xf0, 0x11, 0x00


	//----- nvinfo : EIATTR_KPARAM_INFO
	.align		4
.L_13:
        /*0028*/ 	.byte	0x04, 0x17
        /*002a*/ 	.short	(.L_15 - .L_14)
.L_14:
        /*002c*/ 	.word	0x00000000
        /*0030*/ 	.short	0x0002
        /*0032*/ 	.short	0x0010
        /*0034*/ 	.byte	0x00, 0xf4, 0x21, 0x00


	//----- nvinfo : EIATTR_KPARAM_INFO
	.align		4
.L_15:
        /*0038*/ 	.byte	0x04, 0x17
        /*003a*/ 	.short	(.L_17 - .L_16)
.L_16:
        /*003c*/ 	.word	0x00000000
        /*0040*/ 	.short	0x0001
        /*0042*/ 	.short	0x0008
        /*0044*/ 	.byte	0x00, 0xf4, 0x21, 0x00


	//----- nvinfo : EIATTR_KPARAM_INFO
	.align		4
.L_17:
        /*0048*/ 	.byte	0x04, 0x17
        /*004a*/ 	.short	(.L_19 - .L_18)
.L_18:
        /*004c*/ 	.word	0x00000000
        /*0050*/ 	.short	0x0000
        /*0052*/ 	.short	0x0000
        /*0054*/ 	.byte	0x00, 0xf4, 0x21, 0x00


	//----- nvinfo : EIATTR_SPARSE_MMA_MASK
	.align		4
.L_19:
        /*0058*/ 	.byte	0x03, 0x50
        /*005a*/ 	.short	0x0000


	//----- nvinfo : EIATTR_MAXREG_COUNT
	.align		4
        /*005c*/ 	.byte	0x03, 0x1b
        /*005e*/ 	.short	0x00ff


	//----- nvinfo : EIATTR_EXIT_INSTR_OFFSETS
	.align		4
        /*0060*/ 	.byte	0x04, 0x1c
        /*0062*/ 	.short	(.L_21 - .L_20)


	//   ....[0]....
.L_20:
        /*0064*/ 	.word	0x00000940


	//   ....[1]....
        /*0068*/ 	.word	0x00000960


	//----- nvinfo : EIATTR_REQNTID
	.align		4
.L_21:
        /*006c*/ 	.byte	0x04, 0x10
        /*006e*/ 	.short	(.L_23 - .L_22)
.L_22:
        /*0070*/ 	.word	0x00000100
        /*0074*/ 	.word	0x00000001
        /*0078*/ 	.word	0x00000001


	//----- nvinfo : EIATTR_CBANK_PARAM_SIZE
	.align		4
.L_23:
        /*007c*/ 	.byte	0x03, 0x19
        /*007e*/ 	.short	0x0020


	//----- nvinfo : EIATTR_PARAM_CBANK
	.align		4
        /*0080*/ 	.byte	0x04, 0x0a
        /*0082*/ 	.short	(.L_25 - .L_24)
	.align		4
.L_24:
        /*0084*/ 	.word	index@(.nv.constant0.triton_poi_fused_convolution_7)
        /*0088*/ 	.short	0x0210
        /*008a*/ 	.short	0x0020


	//----- nvinfo : EIATTR_SW_WAR
	.align		4
.L_25:
        /*008c*/ 	.byte	0x04, 0x36
        /*008e*/ 	.short	(.L_27 - .L_26)
.L_26:
        /*0090*/ 	.word	0x00000008
.L_27:


//--------------------- .nv.callgraph             --------------------------
	.section	.nv.callgraph,"",@"SHT_CUDA_CALLGRAPH"
	.align	4
	.sectionentsize	8
	.align		4
        /*0000*/ 	.word	0x00000000
	.align		4
        /*0004*/ 	.word	0xffffffff
	.align		4
        /*0008*/ 	.word	0x00000000
	.align		4
        /*000c*/ 	.word	0xfffffffe
	.align		4
        /*0010*/ 	.word	0x00000000
	.align		4
        /*0014*/ 	.word	0xfffffffd
	.align		4
        /*0018*/ 	.word	0x00000000
	.align		4
        /*001c*/ 	.word	0xfffffffc


//--------------------- .text.triton_poi_fused_convolution_7 --------------------------
	.section	.text.triton_poi_fused_convolution_7,"ax",@progbits
	.sectionflags	@"SHF_BARRIERS=1"
	.align	128
        .global         triton_poi_fused_convolution_7
        .type           triton_poi_fused_convolution_7,@function
        .size           triton_poi_fused_convolution_7,(.L_x_1 - triton_poi_fused_convolution_7)
        .other          triton_poi_fused_convolution_7,@"STO_CUDA_ENTRY STV_DEFAULT"
triton_poi_fused_convolution_7:
.text.triton_poi_fused_convolution_7:
[----:B------:R-:W0:Y:S01]  /*0000*/  LDC R1, c[0x0][0x28] ;  /* 0x00000a00ff017b82 */ /* 0x000e220000000800 */
[----:B------:R-:W1:Y:S07]  /*0010*/  S2R R31, SR_CTAID.Y ;  /* 0x00000000001f7919 */ /* 0x000e6e0000002600 */
[----:B------:R-:W2:Y:S01]  /*0020*/  LDC.64 R22, c[0x0][0x210] ;  /* 0x00008400ff167b82 */ /* 0x000ea20000000a00 */
[----:B------:R-:W-:Y:S02]  /*0030*/  CS2R R16, SRZ ;  /* 0x0000000000107805 */ /* 0x000fe4000001ff00 */
[----:B------:R-:W-:Y:S01]  /*0040*/  CS2R R18, SRZ ;  /* 0x0000000000127805 */ /* 0x000fe2000001ff00 */
[----:B------:R-:W3:Y:S01]  /*0050*/  S2R R25, SR_TID.X ;  /* 0x0000000000197919 */ /* 0x000ee20000002100 */
[----:B------:R-:W-:Y:S01]  /*0060*/  ULDC.64 UR6, c[0x0][0x208] ;  /* 0x0000820000067ab9 */ /* 0x000fe20000000a00 */
[----:B------:R-:W-:-:S02]  /*0070*/  CS2R R12, SRZ ;  /* 0x00000000000c7805 */ /* 0x000fc4000001ff00 */
[----:B------:R-:W-:Y:S01]  /*0080*/  CS2R R14, SRZ ;  /* 0x00000000000e7805 */ /* 0x000fe2000001ff00 */
[----:B------:R-:W4:Y:S01]  /*0090*/  S2R R29, SR_CTAID.X ;  /* 0x00000000001d7919 */ /* 0x000f220000002500 */
[----:B-1----:R-:W-:Y:S02]  /*00a0*/  IMAD.SHL.U32 R31, R31, 0x40, RZ ;  /* 0x000000401f1f7824 */ /* 0x002fe400078e00ff */
[----:B---3--:R-:W-:Y:S01]  /*00b0*/  IMAD.SHL.U32 R24, R25, 0x4, RZ ;  /* 0x0000000419187824 */ /* 0x008fe200078e00ff */
[----:B------:R-:W-:Y:S01]  /*00c0*/  SHF.R.U32.HI R30, RZ, 0x4, R25 ;  /* 0x00000004ff1e7819 */ /* 0x000fe20000011619 */
[----:B----4-:R-:W-:-:S03]  /*00d0*/  IMAD.SHL.U32 R29, R29, 0x40, RZ ;  /* 0x000000401d1d7824 */ /* 0x010fc600078e00ff */
[----:B------:R-:W-:Y:S02]  /*00e0*/  LOP3.LUT R0, R31, 0x3c, R24, 0xf8, !PT ;  /* 0x0000003c1f007812 */ /* 0x000fe400078ef818 */
[----:B------:R-:W-:Y:S02]  /*00f0*/  SGXT.U32 R30, R30, 0x4 ;  /* 0x000000041e1e781a */ /* 0x000fe40000000000 */
[----:B------:R-:W-:Y:S02]  /*0100*/  SHF.R.S32.HI R3, RZ, 0x1f, R0 ;  /* 0x0000001fff037819 */ /* 0x000fe40000011400 */
[----:B------:R-:W-:Y:S02]  /*0110*/  ISETP.GE.AND P0, PT, R0, 0x100, PT ;  /* 0x000001000000780c */ /* 0x000fe40003f06270 */
[----:B------:R-:W-:Y:S02]  /*0120*/  LEA.HI R3, R3, R0, RZ, 0x6 ;  /* 0x0000000003037211 */ /* 0x000fe400078f30ff */
[----:B------:R-:W-:-:S03]  /*0130*/  LOP3.LUT R28, R29, 0x30, R30, 0xfe, !PT ;  /* 0x000000301d1c7812 */ /* 0x000fc600078efe1e */
[C---:B------:R-:W-:Y:S01]  /*0140*/  IMAD.SHL.U32 R2, R3.reuse, 0x400, RZ ;  /* 0x0000040003027824 */ /* 0x040fe200078e00ff */
[----:B------:R-:W-:-:S04]  /*0150*/  LOP3.LUT R3, R3, 0xffffffc0, RZ, 0xc0, !PT ;  /* 0xffffffc003037812 */ /* 0x000fc800078ec0ff */
[----:B------:R-:W-:-:S04]  /*0160*/  LOP3.LUT R2, R2, 0xffff0000, RZ, 0xc0, !PT ;  /* 0xffff000002027812 */ /* 0x000fc800078ec0ff */
[----:B------:R-:W-:Y:S02]  /*0170*/  IADD3 R5, R2, R0, -R3 ;  /* 0x0000000002057210 */ /* 0x000fe40007ffe803 */
[----:B------:R-:W-:Y:S02]  /*0180*/  LOP3.LUT R0, R29, R30, RZ, 0xfc, !PT ;  /* 0x0000001e1d007212 */ /* 0x000fe400078efcff */
[----:B------:R-:W-:Y:S02]  /*0190*/  LOP3.LUT R2, R29, 0x10, R30, 0xfe, !PT ;  /* 0x000000101d027812 */ /* 0x000fe400078efe1e */
[C---:B------:R-:W-:Y:S01]  /*01a0*/  ISETP.LT.AND P2, PT, R0.reuse, 0x400, !P0 ;  /* 0x000004000000780c */ /* 0x040fe20004741270 */
[--C-:B------:R-:W-:Y:S01]  /*01b0*/  IMAD R0, R0, 0x40, R5.reuse ;  /* 0x0000004000007824 */ /* 0x100fe200078e0205 */
[C---:B------:R-:W-:Y:S01]  /*01c0*/  ISETP.LT.AND P3, PT, R2.reuse, 0x400, !P0 ;  /* 0x000004000200780c */ /* 0x040fe20004761270 */
[----:B------:R-:W-:Y:S01]  /*01d0*/  IMAD R2, R2, 0x40, R5 ;  /* 0x0000004002027824 */ /* 0x000fe200078e0205 */
[----:B------:R-:W-:Y:S01]  /*01e0*/  LOP3.LUT R3, R29, 0x20, R30, 0xfe, !PT ;  /* 0x000000201d037812 */ /* 0x000fe200078efe1e */
[----:B--2---:R-:W-:-:S03]  /*01f0*/  IMAD.WIDE R26, R0, 0x4, R22 ;  /* 0x00000004001a7825 */ /* 0x004fc600078e0216 */
[----:B------:R-:W-:Y:S01]  /*0200*/  ISETP.LT.AND P4, PT, R3, 0x400, !P0 ;  /* 0x000004000300780c */ /* 0x000fe20004781270 */
[----:B------:R-:W-:Y:S01]  /*0210*/  IMAD.WIDE R32, R2, 0x4, R22 ;  /* 0x0000000402207825 */ /* 0x000fe200078e0216 */
[----:B------:R-:W-:-:S03]  /*0220*/  ISETP.LT.AND P0, PT, R28, 0x400, !P0 ;  /* 0x000004001c00780c */ /* 0x000fc60004701270 */
[--C-:B------:R-:W-:Y:S01]  /*0230*/  IMAD R3, R3, 0x40, R5.reuse ;  /* 0x0000004003037824 */ /* 0x100fe200078e0205 */
[----:B------:R1:W2:Y:S01]  /*0240*/  @P2 LDG.E.EL.128 R16, desc[UR6][R26.64] ;  /* 0x000000061a102981 */ /* 0x0002a2000c2e1d00 */
[----:B------:R-:W-:Y:S02]  /*0250*/  CS2R R8, SRZ ;  /* 0x0000000000087805 */ /* 0x000fe4000001ff00 */
[----:B------:R-:W-:Y:S01]  /*0260*/  CS2R R10, SRZ ;  /* 0x00000000000a7805 */ /* 0x000fe2000001ff00 */
[----:B------:R-:W-:Y:S01]  /*0270*/  IMAD R28, R28, 0x40, R5 ;  /* 0x000000401c1c7824 */ /* 0x000fe200078e0205 */
[----:B------:R-:W3:Y:S01]  /*0280*/  @P3 LDG.E.EL.128 R12, desc[UR6][R32.64] ;  /* 0x00000006200c3981 */ /* 0x000ee2000c2e1d00 */
[--C-:B------:R-:W-:Y:S01]  /*0290*/  IMAD.WIDE R20, R3, 0x4, R22.reuse ;  /* 0x0000000403147825 */ /* 0x100fe200078e0216 */
[----:B------:R-:W-:Y:S02]  /*02a0*/  CS2R R4, SRZ ;  /* 0x0000000000047805 */ /* 0x000fe4000001ff00 */
[----:B------:R-:W-:Y:S01]  /*02b0*/  CS2R R6, SRZ ;  /* 0x0000000000067805 */ /* 0x000fe2000001ff00 */
[----:B------:R-:W-:Y:S01]  /*02c0*/  IMAD.WIDE R22, R28, 0x4, R22 ;  /* 0x000000041c167825 */ /* 0x000fe200078e0216 */
[----:B------:R4:W5:Y:S04]  /*02d0*/  @P4 LDG.E.EL.128 R8, desc[UR6][R20.64] ;  /* 0x0000000614084981 */ /* 0x000968000c2e1d00 */
[----:B------:R4:W3:Y:S01]  /*02e0*/  @P0 LDG.E.EL.128 R4, desc[UR6][R22.64] ;  /* 0x0000000616040981 */ /* 0x0008e2000c2e1d00 */
[----:B------:R-:W4:Y:S01]  /*02f0*/  S2UR UR5, SR_CgaCtaId ;  /* 0x00000000000579c3 */ /* 0x000f220000008800 */
[----:B-1----:R-:W-:Y:S01]  /*0300*/  SHF.R.U32.HI R26, RZ, 0x2, R25 ;  /* 0x00000002ff1a7819 */ /* 0x002fe20000011619 */
[----:B------:R-:W-:Y:S01]  /*0310*/  IMAD.SHL.U32 R25, R25, 0x100, RZ ;  /* 0x0000010019197824 */ /* 0x000fe200078e00ff */
[----:B------:R-:W-:-:S02]  /*0320*/  UMOV UR4, 0x400 ;  /* 0x0000040000047882 */ /* 0x000fc40000000000 */
[----:B------:R-:W-:Y:S02]  /*0330*/  LOP3.LUT R26, R26, 0x3c, RZ, 0xc0, !PT ;  /* 0x0000003c1a1a7812 */ /* 0x000fe400078ec0ff */
[----:B------:R-:W-:-:S04]  /*0340*/  LOP3.LUT R27, R25, 0xf00, RZ, 0xc0, !PT ;  /* 0x00000f00191b7812 */ /* 0x000fc800078ec0ff */
[C---:B----4-:R-:W-:Y:S02]  /*0350*/  LOP3.LUT R21, R27.reuse, 0x40, RZ, 0xfc, !PT ;  /* 0x000000401b157812 */ /* 0x050fe400078efcff */
[C---:B0-----:R-:W-:Y:S02]  /*0360*/  LOP3.LUT R22, R27.reuse, 0x80, RZ, 0xfc, !PT ;  /* 0x000000801b167812 */ /* 0x041fe400078efcff */
[----:B------:R-:W-:Y:S01]  /*0370*/  LOP3.LUT R20, R27, R30, RZ, 0xfc, !PT ;  /* 0x0000001e1b147212 */ /* 0x000fe200078efcff */
[----:B------:R-:W-:-:S06]  /*0380*/  UPRMT UR4, UR5, 0x654, UR4 ;  /* 0x0000065405047896 */ /* 0x000fcc0008000004 */
[----:B------:R-:W-:Y:S01]  /*0390*/  VIADD R25, R26, UR4 ;  /* 0x000000041a197c36 */ /* 0x000fe20008000000 */
[C---:B------:R-:W-:Y:S02]  /*03a0*/  LOP3.LUT R26, R27.reuse, 0xc0, RZ, 0xfc, !PT ;  /* 0x000000c01b1a7812 */ /* 0x040fe400078efcff */
[----:B------:R-:W-:Y:S02]  /*03b0*/  LEA.HI R27, R27, UR4, RZ, 0x1c ;  /* 0x000000041b1b7c11 */ /* 0x000fe4000f8fe0ff */
[----:B------:R-:W-:Y:S02]  /*03c0*/  LEA.HI R21, R21, UR4, RZ, 0x1c ;  /* 0x0000000415157c11 */ /* 0x000fe4000f8fe0ff */
[----:B------:R-:W-:Y:S02]  /*03d0*/  LEA.HI R23, R22, UR4, RZ, 0x1c ;  /* 0x0000000416177c11 */ /* 0x000fe4000f8fe0ff */
[----:B------:R-:W-:Y:S01]  /*03e0*/  LEA.HI R35, R26, UR4, RZ, 0x1c ;  /* 0x000000041a237c11 */ /* 0x000fe2000f8fe0ff */
[----:B------:R-:W-:-:S02]  /*03f0*/  IMAD R27, R20, 0x4, R27 ;  /* 0x00000004141b7824 */ /* 0x000fc400078e021b */
[C---:B------:R-:W-:Y:S02]  /*0400*/  IMAD R26, R20.reuse, 0x4, R21 ;  /* 0x00000004141a7824 */ /* 0x040fe400078e0215 */
[C---:B------:R-:W-:Y:S02]  /*0410*/  IMAD R33, R20.reuse, 0x4, R23 ;  /* 0x0000000414217824 */ /* 0x040fe400078e0217 */
[----:B------:R-:W-:Y:S01]  /*0420*/  IMAD R36, R20, 0x4, R35 ;  /* 0x0000000414247824 */ /* 0x000fe200078e0223 */
[----:B------:R-:W-:Y:S01]  /*0430*/  LOP3.LUT R32, R24, 0x3fc, RZ, 0xc0, !PT ;  /* 0x000003fc18207812 */ /* 0x000fe200078ec0ff */
[----:B------:R-:W0:Y:S01]  /*0440*/  LDC.64 R34, c[0x0][0x218] ;  /* 0x00008600ff227b82 */ /* 0x000e220000000a00 */
[----:B------:R-:W-:Y:S02]  /*0450*/  LOP3.LUT R29, R29, 0x3c, R24, 0xf8, !PT ;  /* 0x0000003c1d1d7812 */ /* 0x000fe400078ef818 */
[C---:B------:R-:W-:Y:S01]  /*0460*/  LOP3.LUT R24, R32.reuse, 0x400, RZ, 0xfc, !PT ;  /* 0x0000040020187812 */ /* 0x040fe200078efcff */
[----:B------:R-:W-:Y:S01]  /*0470*/  IMAD R25, R32, 0x4, R25 ;  /* 0x0000000420197824 */ /* 0x000fe200078e0219 */
[----:B------:R-:W-:Y:S01]  /*0480*/  ISETP.GE.AND P1, PT, R29, 0x400, PT ;  /* 0x000004001d00780c */ /* 0x000fe20003f26270 */
[----:B--2---:R-:W-:Y:S04]  /*0490*/  STS [R27], R16 ;  /* 0x000000101b007388 */ /* 0x004fe80000000800 */
[----:B------:R-:W-:Y:S04]  /*04a0*/  STS [R26+0x100], R17 ;  /* 0x000100111a007388 */ /* 0x000fe80000000800 */
[----:B------:R-:W-:Y:S04]  /*04b0*/  STS [R33+0x200], R18 ;  /* 0x0002001221007388 */ /* 0x000fe80000000800 */
[----:B------:R-:W-:Y:S04]  /*04c0*/  STS [R36+0x300], R19 ;  /* 0x0003001324007388 */ /* 0x000fe80000000800 */
[----:B---3--:R-:W-:Y:S04]  /*04d0*/  STS [R27+0x40], R12 ;  /* 0x0000400c1b007388 */ /* 0x008fe80000000800 */
[----:B------:R-:W-:Y:S04]  /*04e0*/  STS [R26+0x140], R13 ;  /* 0x0001400d1a007388 */ /* 0x000fe80000000800 */
[----:B------:R-:W-:Y:S04]  /*04f0*/  STS [R33+0x240], R14 ;  /* 0x0002400e21007388 */ /* 0x000fe80000000800 */
[----:B------:R-:W-:Y:S04]  /*0500*/  STS [R36+0x340], R15 ;  /* 0x0003400f24007388 */ /* 0x000fe80000000800 */
[----:B-----5:R-:W-:Y:S04]  /*0510*/  STS [R27+0x80], R8 ;  /* 0x000080081b007388 */ /* 0x020fe80000000800 */
[----:B------:R-:W-:Y:S04]  /*0520*/  STS [R26+0x180], R9 ;  /* 0x000180091a007388 */ /* 0x000fe80000000800 */
[----:B------:R-:W-:Y:S04]  /*0530*/  STS [R33+0x280], R10 ;  /* 0x0002800a21007388 */ /* 0x000fe80000000800 */
[----:B------:R-:W-:Y:S04]  /*0540*/  STS [R36+0x380], R11 ;  /* 0x0003800b24007388 */ /* 0x000fe80000000800 */
[----:B------:R-:W-:Y:S04]  /*0550*/  STS [R27+0xc0], R4 ;  /* 0x0000c0041b007388 */ /* 0x000fe80000000800 */
[----:B------:R1:W-:Y:S04]  /*0560*/  STS [R26+0x1c0], R5 ;  /* 0x0001c0051a007388 */ /* 0x0003e80000000800 */
[----:B------:R-:W-:Y:S04]  /*0570*/  STS [R33+0x2c0], R6 ;  /* 0x0002c00621007388 */ /* 0x000fe80000000800 */
[----:B------:R0:W-:Y:S01]  /*0580*/  STS [R36+0x3c0], R7 ;  /* 0x0003c00724007388 */ /* 0x0001e20000000800 */
[----:B------:R-:W-:Y:S01]  /*0590*/  BAR.SYNC.DEFER_BLOCKING 0x0 ;  /* 0x0000000000007b1d */ /* 0x000fe20000010000 */
[----:B-1----:R-:W-:-:S04]  /*05a0*/  SHF.R.U32.HI R26, RZ, 0x4, R24 ;  /* 0x00000004ff1a7819 */ /* 0x002fc80000011618 */
[----:B------:R-:W-:Y:S02]  /*05b0*/  LOP3.LUT R26, R26, 0x7c, RZ, 0xc0, !PT ;  /* 0x0000007c1a1a7812 */ /* 0x000fe400078ec0ff */
[----:B------:R-:W-:-:S03]  /*05c0*/  LOP3.LUT R24, R31, R30, RZ, 0xfc, !PT ;  /* 0x0000001e1f187212 */ /* 0x000fc600078efcff */
[----:B------:R-:W-:Y:S01]  /*05d0*/  VIADD R27, R26, UR4 ;  /* 0x000000041a1b7c36 */ /* 0x000fe20008000000 */
[----:B------:R-:W-:Y:S04]  /*05e0*/  LDS R20, [R25] ;  /* 0x0000000019147984 */ /* 0x000fe80000000800 */
[----:B------:R-:W-:Y:S04]  /*05f0*/  LDS R21, [R25+0x4] ;  /* 0x0000040019157984 */ /* 0x000fe80000000800 */
[----:B------:R-:W-:Y:S04]  /*0600*/  LDS R22, [R25+0x8] ;  /* 0x0000080019167984 */ /* 0x000fe80000000800 */
[----:B------:R-:W1:Y:S01]  /*0610*/  LDS R23, [R25+0xc] ;  /* 0x00000c0019177984 */ /* 0x000e620000000800 */
[----:B------:R-:W-:Y:S01]  /*0620*/  IMAD R27, R32, 0x4, R27 ;  /* 0x00000004201b7824 */ /* 0x000fe200078e021b */
[C---:B------:R-:W-:Y:S01]  /*0630*/  ISETP.LT.AND P5, PT, R24.reuse, 0x100, !P1 ;  /* 0x000001001800780c */ /* 0x040fe20004fa1270 */
[----:B------:R-:W-:-:S03]  /*0640*/  IMAD R37, R24, 0x400, R29 ;  /* 0x0000040018257824 */ /* 0x000fc600078e021d */
[----:B------:R-:W-:Y:S04]  /*0650*/  LDS R24, [R27+0x1000] ;  /* 0x001000001b187984 */ /* 0x000fe80000000800 */
[----:B------:R-:W-:Y:S04]  /*0660*/  LDS R25, [R27+0x1004] ;  /* 0x001004001b197984 */ /* 0x000fe80000000800 */
[----:B------:R-:W-:Y:S04]  /*0670*/  LDS R26, [R27+0x1008] ;  /* 0x001008001b1a7984 */ /* 0x000fe80000000800 */
[----:B------:R-:W2:Y:S01]  /*0680*/  LDS R27, [R27+0x100c] ;  /* 0x00100c001b1b7984 */ /* 0x000ea20000000800 */
[----:B0-----:R-:W-:Y:S01]  /*0690*/  IMAD.WIDE R36, R37, 0x4, R34 ;  /* 0x0000000425247825 */ /* 0x001fe200078e0222 */
[----:B------:R-:W-:-:S04]  /*06a0*/  LOP3.LUT R33, R32, 0x800, RZ, 0xfc, !PT ;  /* 0x0000080020217812 */ /* 0x000fc800078efcff */
[----:B-1----:R0:W-:Y:S02]  /*06b0*/  @P5 STG.E.128 desc[UR6][R36.64], R20 ;  /* 0x0000001424005986 */ /* 0x0021e4000c101d06 */
[----:B0-----:R-:W-:Y:S02]  /*06c0*/  SHF.R.U32.HI R20, RZ, 0x4, R33 ;  /* 0x00000004ff147819 */ /* 0x001fe40000011621 */
[----:B------:R-:W-:-:S04]  /*06d0*/  LOP3.LUT R33, R31, 0x10, R30, 0xfe, !PT ;  /* 0x000000101f217812 */ /* 0x000fc800078efe1e */
[C---:B------:R-:W-:Y:S01]  /*06e0*/  ISETP.LT.AND P5, PT, R33.reuse, 0x100, !P1 ;  /* 0x000001002100780c */ /* 0x040fe20004fa1270 */
[----:B------:R-:W-:-:S04]  /*06f0*/  IMAD R33, R33, 0x400, R29 ;  /* 0x0000040021217824 */ /* 0x000fc800078e021d */
[----:B------:R-:W-:Y:S01]  /*0700*/  IMAD.WIDE R36, R33, 0x4, R34 ;  /* 0x0000000421247825 */ /* 0x000fe200078e0222 */
[----:B------:R-:W-:Y:S02]  /*0710*/  LOP3.LUT R33, R32, 0xc00, RZ, 0xfc, !PT ;  /* 0x00000c0020217812 */ /* 0x000fe400078efcff */
[----:B------:R-:W-:-:S05]  /*0720*/  LOP3.LUT R20, R20, 0xbc, RZ, 0xc0, !PT ;  /* 0x000000bc14147812 */ /* 0x000fca00078ec0ff */
[----:B--2---:R0:W-:Y:S01]  /*0730*/  @P5 STG.E.128 desc[UR6][R36.64], R24 ;  /* 0x0000001824005986 */ /* 0x0041e2000c101d06 */
[----:B------:R-:W-:-:S04]  /*0740*/  VIADD R21, R20, UR4 ;  /* 0x0000000414157c36 */ /* 0x000fc80008000000 */
[----:B------:R-:W-:-:S05]  /*0750*/  IMAD R23, R32, 0x4, R21 ;  /* 0x0000000420177824 */ /* 0x000fca00078e0215 */
[----:B------:R-:W-:Y:S04]  /*0760*/  LDS R20, [R23+0x2000] ;  /* 0x0020000017147984 */ /* 0x000fe80000000800 */
[----:B------:R-:W-:Y:S01]  /*0770*/  LDS R21, [R23+0x2004] ;  /* 0x0020040017157984 */ /* 0x000fe20000000800 */
[----:B0-----:R-:W-:-:S03]  /*0780*/  SHF.R.U32.HI R24, RZ, 0x4, R33 ;  /* 0x00000004ff187819 */ /* 0x001fc60000011621 */
[----:B------:R-:W-:Y:S01]  /*0790*/  LDS R22, [R23+0x2008] ;  /* 0x0020080017167984 */ /* 0x000fe20000000800 */
[----:B------:R-:W-:-:S03]  /*07a0*/  LOP3.LUT R24, R24, 0xfc, RZ, 0xc0, !PT ;  /* 0x000000fc18187812 */ /* 0x000fc600078ec0ff */
[----:B------:R-:W0:Y:S02]  /*07b0*/  LDS R23, [R23+0x200c] ;  /* 0x00200c0017177984 */ /* 0x000e240000000800 */
[----:B------:R-:W-:-:S04]  /*07c0*/  VIADD R25, R24, UR4 ;  /* 0x0000000418197c36 */ /* 0x000fc80008000000 */
[----:B------:R-:W-:Y:S01]  /*07d0*/  IMAD R27, R32, 0x4, R25 ;  /* 0x00000004201b7824 */ /* 0x000fe200078e0219 */
[----:B------:R-:W-:-:S04]  /*07e0*/  LOP3.LUT R33, R31, 0x20, R30, 0xfe, !PT ;  /* 0x000000201f217812 */ /* 0x000fc800078efe1e */
[----:B------:R-:W-:Y:S04]  /*07f0*/  LDS R24, [R27+0x3000] ;  /* 0x003000001b187984 */ /* 0x000fe80000000800 */
[----:B------:R-:W-:Y:S04]  /*0800*/  LDS R25, [R27+0x3004] ;  /* 0x003004001b197984 */ /* 0x000fe80000000800 */
[----:B------:R-:W-:Y:S04]  /*0810*/  LDS R26, [R27+0x3008] ;  /* 0x003008001b1a7984 */ /* 0x000fe80000000800 */
[----:B------:R-:W1:Y:S01]  /*0820*/  LDS R27, [R27+0x300c] ;  /* 0x00300c001b1b7984 */ /* 0x000e620000000800 */
[C---:B------:R-:W-:Y:S01]  /*0830*/  ISETP.LT.AND P5, PT, R33.reuse, 0x100, !P1 ;  /* 0x000001002100780c */ /* 0x040fe20004fa1270 */
[----:B------:R-:W-:-:S04]  /*0840*/  IMAD R33, R33, 0x400, R29 ;  /* 0x0000040021217824 */ /* 0x000fc800078e021d */
[----:B------:R-:W-:Y:S02]  /*0850*/  IMAD.WIDE R36, R33, 0x4, R34 ;  /* 0x0000000421247825 */ /* 0x000fe400078e0222 */
[----:B------:R-:W2:Y:S01]  /*0860*/  LDC.64 R32, c[0x0][0x220] ;  /* 0x00008800ff207b82 */ /* 0x000ea20000000a00 */
[----:B------:R-:W-:-:S04]  /*0870*/  LOP3.LUT R30, R31, 0x30, R30, 0xfe, !PT ;  /* 0x000000301f1e7812 */ /* 0x000fc800078efe1e */
[C---:B------:R-:W-:Y:S01]  /*0880*/  ISETP.LT.AND P1, PT, R30.reuse, 0x100, !P1 ;  /* 0x000001001e00780c */ /* 0x040fe20004f21270 */
[----:B------:R-:W-:Y:S01]  /*0890*/  IMAD R29, R30, 0x400, R29 ;  /* 0x000004001e1d7824 */ /* 0x000fe200078e021d */
[----:B0-----:R0:W-:Y:S03]  /*08a0*/  @P5 STG.E.128 desc[UR6][R36.64], R20 ;  /* 0x0000001424005986 */ /* 0x0011e6000c101d06 */
[----:B------:R-:W-:-:S04]  /*08b0*/  IMAD.WIDE R34, R29, 0x4, R34 ;  /* 0x000000041d227825 */ /* 0x000fc800078e0222 */
[----:B--2---:R-:W-:-:S04]  /*08c0*/  IMAD.WIDE R30, R0, 0x4, R32 ;  /* 0x00000004001e7825 */ /* 0x004fc800078e0220 */
[----:B0-----:R-:W-:-:S04]  /*08d0*/  IMAD.WIDE R20, R2, 0x4, R32 ;  /* 0x0000000402147825 */ /* 0x001fc800078e0220 */
[--C-:B------:R-:W-:Y:S01]  /*08e0*/  IMAD.WIDE R2, R3, 0x4, R32.reuse ;  /* 0x0000000403027825 */ /* 0x100fe200078e0220 */
[----:B-1----:R0:W-:Y:S04]  /*08f0*/  @P1 STG.E.128 desc[UR6][R34.64], R24 ;  /* 0x0000001822001986 */ /* 0x0021e8000c101d06 */
[----:B------:R0:W-:Y:S04]  /*0900*/  @P2 STG.E.128 desc[UR6][R30.64], R16 ;  /* 0x000000101e002986 */ /* 0x0001e8000c101d06 */
[----:B------:R0:W-:Y:S01]  /*0910*/  @P3 STG.E.128 desc[UR6][R20.64], R12 ;  /* 0x0000000c14003986 */ /* 0x0001e2000c101d06 */
[----:B------:R-:W-:-:S03]  /*0920*/  IMAD.WIDE R28, R28, 0x4, R32 ;  /* 0x000000041c1c7825 */ /* 0x000fc600078e0220 */
[----:B------:R0:W-:Y:S02]  /*0930*/  @P4 STG.E.128 desc[UR6][R2.64], R8 ;  /* 0x0000000802004986 */ /* 0x0001e4000c101d06 */
[----:B0-----:R-:W-:Y:S05]  /*0940*/  @!P0 EXIT ;  /* 0x000000000000894d */ /* 0x001fea0003800000 */
[----:B------:R-:W-:Y:S01]  /*0950*/  STG.E.128 desc[UR6][R28.64], R4 ;  /* 0x000000041c007986 */ /* 0x000fe2000c101d06 */
[----:B------:R-:W-:Y:S05]  /*0960*/  EXIT ;  /* 0x000000000000794d */ /* 0x000fea0003800000 */
.L_x_0:
[----:B------:R-:W-:-:S00]  /*0970*/  BRA `(.L_x_0) ;  /* 0xfffffffc00fc7947 */ /* 0x000fc0000383ffff */
[----:B------:R-:W-:-:S00]  /*0980*/  NOP ;  /* 0x0000000000007918 */ /* 0x000fc00000000000 */
[----:B------:R-:W-:-:S00]  /*0990*/  NOP ;  /* 0x0000000000007918 */ /* 0x000fc00000000000 */
[----:B------:R-:W-:-:S00]  /*09a0*/  NOP ;  /* 0x0000000000007918 */ /* 0x000fc00000000000 */
[----:B------:R-:W-:-:S00]  /*09b0*/  NOP ;  /* 0x0000000000007918 */ /* 0x000fc00000000000 */
[----:B------:R-:W-:-:S00]  /*09c0*/  NOP ;  /* 0x0000000000007918 */ /* 0x000fc00000000000 */
[----:B------:R-:W-:-:S00]  /*09d0*/  NOP ;  /* 0x0000000000007918 */ /* 0x000fc00000000000 */
[----:B------:R-:W-:-:S00]  /*09e0*/  NOP ;  /* 0x0000000000007918 */ /* 0x000fc00000000000 */
[----:B------:R-:W-:-:S00]  /*09f0*/  NOP ;  /* 0x0000000000007918 */ /* 0x000fc00000000000 */
.L_x_1:


//--------------------- .nv.shared.triton_poi_fused_convolution_7 --------------------------
	.section	.nv.shared.triton_poi_fused_convolution_7,"aw",@nobits
	.sectionflags	@""
	.align	16
	.zero		1024


//--------------------- .nv.constant0.triton_poi_fused_convolution_7 --------------------------
	.section	.nv.constant0.triton_poi_fused_convolution_7,"a",@progbits
	.sectionflags	@""
	.align	4
.nv.constant0.triton_poi_fused_convolution_7:
	.zero		560
